//
// Generated by NVIDIA NVVM Compiler
//
// Compiler Build ID: CL-36424714
// Cuda compilation tools, release 13.0, V13.0.88
// Based on NVVM 20.0.0
//

.version 9.0
.target sm_100
.address_size 64

	// .globl	_Z25maximumMark_atomic_kernelP15student_records
.global .align 4 .f32 d_max_mark;
.global .align 4 .u32 d_max_mark_student_id;
.global .align 4 .u32 lock;
// _ZZ28maximumMark_recursive_kernelP15student_recordsS0_E14shared_records has been demoted
// _ZZ21maximumMark_SM_kernelP15student_recordsS0_E14shared_records has been demoted

.visible .entry _Z25maximumMark_atomic_kernelP15student_records(
	.param .u64 .ptr .align 1 _Z25maximumMark_atomic_kernelP15student_records_param_0
)
{
	.reg .pred 	%p<4>;
	.reg .b32 	%r<8>;
	.reg .b32 	%f<3>;
	.reg .b64 	%rd<5>;

	ld.param.u64 	%rd1, [_Z25maximumMark_atomic_kernelP15student_records_param_0];
	mov.u32 	%r3, %ctaid.x;
	mov.u32 	%r4, %ntid.x;
	mov.u32 	%r5, %tid.x;
	mad.lo.s32 	%r1, %r3, %r4, %r5;
	setp.gt.s32 	%p1, %r1, 1048575;
	@%p1 bra 	$L__BB0_6;
	cvta.to.global.u64 	%rd2, %rd1;
	mul.wide.s32 	%rd3, %r1, 4;
	add.s64 	%rd4, %rd2, %rd3;
	ld.global.f32 	%f1, [%rd4+4194304];
	ld.global.u32 	%r2, [%rd4];
$L__BB0_2:
	atom.relaxed.global.cas.b32 	%r6, [lock], 0, 1;
	setp.ne.s32 	%p2, %r6, 0;
	@%p2 bra 	$L__BB0_2;
	ld.volatile.global.f32 	%f2, [d_max_mark];
	setp.leu.f32 	%p3, %f1, %f2;
	@%p3 bra 	$L__BB0_5;
	st.volatile.global.f32 	[d_max_mark], %f1;
	st.volatile.global.u32 	[d_max_mark_student_id], %r2;
$L__BB0_5:
	atom.global.exch.b32 	%r7, [lock], 0;
$L__BB0_6:
	ret;

}
	// .globl	_Z28maximumMark_recursive_kernelP15student_recordsS0_
.visible .entry _Z28maximumMark_recursive_kernelP15student_recordsS0_(
	.param .u64 .ptr .align 1 _Z28maximumMark_recursive_kernelP15student_recordsS0__param_0,
	.param .u64 .ptr .align 1 _Z28maximumMark_recursive_kernelP15student_recordsS0__param_1
)
{
	.reg .pred 	%p<9>;
	.reg .b32 	%r<19>;
	.reg .b32 	%f<8>;
	.reg .b64 	%rd<9>;
	// demoted variable
	.shared .align 4 .b8 _ZZ28maximumMark_recursive_kernelP15student_recordsS0_E14shared_records[2048];
	ld.param.u64 	%rd1, [_Z28maximumMark_recursive_kernelP15student_recordsS0__param_0];
	ld.param.u64 	%rd2, [_Z28maximumMark_recursive_kernelP15student_recordsS0__param_1];
	mov.u32 	%r1, %ctaid.x;
	mov.u32 	%r18, %ntid.x;
	mov.u32 	%r3, %tid.x;
	mad.lo.s32 	%r4, %r1, %r18, %r3;
	setp.gt.s32 	%p1, %r4, 1048575;
	shl.b32 	%r10, %r3, 3;
	mov.u32 	%r11, _ZZ28maximumMark_recursive_kernelP15student_recordsS0_E14shared_records;
	add.s32 	%r5, %r11, %r10;
	@%p1 bra 	$L__BB1_2;
	cvta.to.global.u64 	%rd3, %rd1;
	mul.wide.s32 	%rd4, %r4, 4;
	add.s64 	%rd5, %rd3, %rd4;
	ld.global.u32 	%r13, [%rd5];
	st.shared.u32 	[%r5], %r13;
	ld.global.f32 	%f7, [%rd5+4194304];
	bra.uni 	$L__BB1_3;
$L__BB1_2:
	mov.b32 	%r12, -1;
	st.shared.u32 	[%r5], %r12;
	mov.f32 	%f7, 0fBF800000;
$L__BB1_3:
	add.s32 	%r6, %r5, 4;
	st.shared.f32 	[%r5+4], %f7;
	bar.sync 	0;
	setp.lt.u32 	%p2, %r18, 2;
	@%p2 bra 	$L__BB1_8;
$L__BB1_4:
	mov.u32 	%r7, %r18;
	shr.u32 	%r18, %r7, 1;
	setp.ge.u32 	%p3, %r3, %r18;
	add.s32 	%r14, %r18, %r4;
	setp.gt.u32 	%p4, %r14, 1048575;
	or.pred  	%p5, %p3, %p4;
	@%p5 bra 	$L__BB1_7;
	ld.shared.f32 	%f5, [%r6];
	shl.b32 	%r15, %r18, 3;
	add.s32 	%r9, %r6, %r15;
	ld.shared.f32 	%f3, [%r9];
	setp.geu.f32 	%p6, %f5, %f3;
	@%p6 bra 	$L__BB1_7;
	ld.shared.u32 	%r16, [%r9+-4];
	st.shared.u32 	[%r5], %r16;
	st.shared.f32 	[%r5+4], %f3;
$L__BB1_7:
	bar.sync 	0;
	setp.gt.u32 	%p7, %r7, 3;
	@%p7 bra 	$L__BB1_4;
$L__BB1_8:
	setp.ne.s32 	%p8, %r3, 0;
	@%p8 bra 	$L__BB1_10;
	ld.shared.u32 	%r17, [_ZZ28maximumMark_recursive_kernelP15student_recordsS0_E14shared_records];
	cvta.to.global.u64 	%rd6, %rd2;
	mul.wide.u32 	%rd7, %r1, 4;
	add.s64 	%rd8, %rd6, %rd7;
	st.global.u32 	[%rd8], %r17;
	ld.shared.f32 	%f6, [_ZZ28maximumMark_recursive_kernelP15student_recordsS0_E14shared_records+4];
	st.global.f32 	[%rd8+4194304], %f6;
$L__BB1_10:
	ret;

}
	// .globl	_Z21maximumMark_SM_kernelP15student_recordsS0_
.visible .entry _Z21maximumMark_SM_kernelP15student_recordsS0_(
	.param .u64 .ptr .align 1 _Z21maximumMark_SM_kernelP15student_recordsS0__param_0,
	.param .u64 .ptr .align 1 _Z21maximumMark_SM_kernelP15student_recordsS0__param_1
)
{
	.reg .pred 	%p<7>;
	.reg .b32 	%r<18>;
	.reg .b32 	%f<8>;
	.reg .b64 	%rd<9>;
	// demoted variable
	.shared .align 4 .b8 _ZZ21maximumMark_SM_kernelP15student_recordsS0_E14shared_records[2048];
	ld.param.u64 	%rd1, [_Z21maximumMark_SM_kernelP15student_recordsS0__param_0];
	ld.param.u64 	%rd2, [_Z21maximumMark_SM_kernelP15student_recordsS0__param_1];
	mov.u32 	%r1, %ctaid.x;
	mov.u32 	%r17, %ntid.x;
	mov.u32 	%r3, %tid.x;
	mad.lo.s32 	%r4, %r1, %r17, %r3;
	setp.gt.s32 	%p1, %r4, 1048575;
	shl.b32 	%r10, %r3, 3;
	mov.u32 	%r11, _ZZ21maximumMark_SM_kernelP15student_recordsS0_E14shared_records;
	add.s32 	%r5, %r11, %r10;
	@%p1 bra 	$L__BB2_2;
	cvta.to.global.u64 	%rd3, %rd1;
	mul.wide.s32 	%rd4, %r4, 4;
	add.s64 	%rd5, %rd3, %rd4;
	ld.global.u32 	%r13, [%rd5];
	st.shared.u32 	[%r5], %r13;
	ld.global.f32 	%f7, [%rd5+4194304];
	bra.uni 	$L__BB2_3;
$L__BB2_2:
	mov.b32 	%r12, -1;
	st.shared.u32 	[%r5], %r12;
	mov.f32 	%f7, 0fBF800000;
$L__BB2_3:
	add.s32 	%r6, %r5, 4;
	st.shared.f32 	[%r5+4], %f7;
	bar.sync 	0;
	setp.lt.u32 	%p2, %r17, 2;
	@%p2 bra 	$L__BB2_8;
$L__BB2_4:
	mov.u32 	%r7, %r17;
	shr.u32 	%r17, %r7, 1;
	setp.ge.u32 	%p3, %r3, %r17;
	@%p3 bra 	$L__BB2_7;
	ld.shared.f32 	%f5, [%r6];
	shl.b32 	%r14, %r17, 3;
	add.s32 	%r9, %r6, %r14;
	ld.shared.f32 	%f3, [%r9];
	setp.geu.f32 	%p4, %f5, %f3;
	@%p4 bra 	$L__BB2_7;
	ld.shared.u32 	%r15, [%r9+-4];
	st.shared.u32 	[%r5], %r15;
	st.shared.f32 	[%r5+4], %f3;
$L__BB2_7:
	bar.sync 	0;
	setp.gt.u32 	%p5, %r7, 3;
	@%p5 bra 	$L__BB2_4;
$L__BB2_8:
	setp.ne.s32 	%p6, %r3, 0;
	@%p6 bra 	$L__BB2_10;
	ld.shared.u32 	%r16, [_ZZ21maximumMark_SM_kernelP15student_recordsS0_E14shared_records];
	cvta.to.global.u64 	%rd6, %rd2;
	mul.wide.u32 	%rd7, %r1, 4;
	add.s64 	%rd8, %rd6, %rd7;
	st.global.u32 	[%rd8], %r16;
	ld.shared.f32 	%f6, [_ZZ21maximumMark_SM_kernelP15student_recordsS0_E14shared_records+4];
	st.global.f32 	[%rd8+4194304], %f6;
$L__BB2_10:
	ret;

}
	// .globl	_Z26maximumMark_shuffle_kernelP15student_recordsS0_
.visible .entry _Z26maximumMark_shuffle_kernelP15student_recordsS0_(
	.param .u64 .ptr .align 1 _Z26maximumMark_shuffle_kernelP15student_recordsS0__param_0,
	.param .u64 .ptr .align 1 _Z26maximumMark_shuffle_kernelP15student_recordsS0__param_1
)
{
	.reg .pred 	%p<18>;
	.reg .b32 	%r<33>;
	.reg .b32 	%f<15>;
	.reg .b64 	%rd<9>;

	ld.param.u64 	%rd1, [_Z26maximumMark_shuffle_kernelP15student_recordsS0__param_0];
	ld.param.u64 	%rd2, [_Z26maximumMark_shuffle_kernelP15student_recordsS0__param_1];
	mov.u32 	%r1, %ctaid.x;
	mov.u32 	%r2, %ntid.x;
	mov.u32 	%r3, %tid.x;
	mad.lo.s32 	%r4, %r1, %r2, %r3;
	setp.gt.s32 	%p1, %r4, 1048575;
	mov.b32 	%r32, -1;
	mov.f32 	%f14, 0fBF800000;
	@%p1 bra 	$L__BB3_2;
	cvta.to.global.u64 	%rd3, %rd1;
	mul.wide.s32 	%rd4, %r4, 4;
	add.s64 	%rd5, %rd3, %rd4;
	ld.global.f32 	%f14, [%rd5+4194304];
	ld.global.u32 	%r32, [%rd5];
$L__BB3_2:
	mov.b32 	%r9, %f14;
	shfl.sync.down.b32	%r10|%p2, %r9, 16, 31, -1;
	mov.b32 	%f5, %r10;
	shfl.sync.down.b32	%r11|%p3, %r32, 16, 31, -1;
	setp.lt.f32 	%p4, %f14, %f5;
	selp.f32 	%f6, %f5, %f14, %p4;
	selp.b32 	%r12, %r11, %r32, %p4;
	mov.b32 	%r13, %f6;
	shfl.sync.down.b32	%r14|%p5, %r13, 8, 31, -1;
	mov.b32 	%f7, %r14;
	shfl.sync.down.b32	%r15|%p6, %r12, 8, 31, -1;
	setp.lt.f32 	%p7, %f6, %f7;
	selp.f32 	%f8, %f7, %f6, %p7;
	selp.b32 	%r16, %r15, %r12, %p7;
	mov.b32 	%r17, %f8;
	shfl.sync.down.b32	%r18|%p8, %r17, 4, 31, -1;
	mov.b32 	%f9, %r18;
	shfl.sync.down.b32	%r19|%p9, %r16, 4, 31, -1;
	setp.lt.f32 	%p10, %f8, %f9;
	selp.f32 	%f10, %f9, %f8, %p10;
	selp.b32 	%r20, %r19, %r16, %p10;
	mov.b32 	%r21, %f10;
	shfl.sync.down.b32	%r22|%p11, %r21, 2, 31, -1;
	mov.b32 	%f11, %r22;
	shfl.sync.down.b32	%r23|%p12, %r20, 2, 31, -1;
	setp.lt.f32 	%p13, %f10, %f11;
	selp.f32 	%f12, %f11, %f10, %p13;
	selp.b32 	%r24, %r23, %r20, %p13;
	mov.b32 	%r25, %f12;
	shfl.sync.down.b32	%r26|%p14, %r25, 1, 31, -1;
	mov.b32 	%f13, %r26;
	shfl.sync.down.b32	%r27|%p15, %r24, 1, 31, -1;
	setp.lt.f32 	%p16, %f12, %f13;
	selp.f32 	%f3, %f13, %f12, %p16;
	selp.b32 	%r7, %r27, %r24, %p16;
	and.b32  	%r28, %r3, 31;
	setp.ne.s32 	%p17, %r28, 0;
	@%p17 bra 	$L__BB3_4;
	shr.u32 	%r29, %r2, 5;
	shr.u32 	%r30, %r3, 5;
	mad.lo.s32 	%r31, %r29, %r1, %r30;
	cvta.to.global.u64 	%rd6, %rd2;
	mul.wide.u32 	%rd7, %r31, 4;
	add.s64 	%rd8, %rd6, %rd7;
	st.global.f32 	[%rd8+4194304], %f3;
	st.global.u32 	[%rd8], %r7;
$L__BB3_4:
	ret;

}


// ===== COMPILED SASS (sm_100) =====

	.target	sm_100

	.elftype	@"ET_EXEC"


//--------------------- .note.nv.tkinfo           --------------------------
	.section	.note.nv.tkinfo,"",@"SHT_NOTE"
	.sectionflags	@"SHF_NOTE_NV_TKINFO"
	.tkinfo
        /*0018*/ 	.word	0x00000002
        /*0030*/ 	.string	""
        /*0030*/ 	.string	"ptxas"
        /*0030*/ 	.string	"Cuda compilation tools, release 13.0, V13.0.88"
        /*0030*/ 	.string	"Build cuda_13.0.r13.0/compiler.36424714_0"
        /*0030*/ 	.string	"-arch sm_100 -m 64 "



//--------------------- .note.nv.cuinfo           --------------------------
	.section	.note.nv.cuinfo,"",@"SHT_NOTE"
	.sectionflags	@"SHF_NOTE_NV_CUINFO"
        /*0018*/ 	.short	0x0002
        /*001a*/ 	.short	0x0064
        /*001c*/ 	.short	0x0082
	.zero		2


//--------------------- .nv.info                  --------------------------
	.section	.nv.info,"",@"SHT_CUDA_INFO"
	.align	4


	//----- nvinfo : EIATTR_REGCOUNT
	.align		4
        /*0000*/ 	.byte	0x04, 0x2f
        /*0002*/ 	.short	(.L_4 - .L_3)
	.align		4
.L_3:
        /*0004*/ 	.word	index@(_Z25maximumMark_atomic_kernelP15student_records)
        /*0008*/ 	.word	0x0000000e


	//----- nvinfo : EIATTR_FRAME_SIZE
	.align		4
.L_4:
        /*000c*/ 	.byte	0x04, 0x11
        /*000e*/ 	.short	(.L_6 - .L_5)
	.align		4
.L_5:
        /*0010*/ 	.word	index@(_Z25maximumMark_atomic_kernelP15student_records)
        /*0014*/ 	.word	0x00000000


	//----- nvinfo : EIATTR_REGCOUNT
	.align		4
.L_6:
        /*0018*/ 	.byte	0x04, 0x2f
        /*001a*/ 	.short	(.L_8 - .L_7)
	.align		4
.L_7:
        /*001c*/ 	.word	index@(_Z28maximumMark_recursive_kernelP15student_recordsS0_)
        /*0020*/ 	.word	0x00000010


	//----- nvinfo : EIATTR_FRAME_SIZE
	.align		4
.L_8:
        /*0024*/ 	.byte	0x04, 0x11
        /*0026*/ 	.short	(.L_10 - .L_9)
	.align		4
.L_9:
        /*0028*/ 	.word	index@(_Z28maximumMark_recursive_kernelP15student_recordsS0_)
        /*002c*/ 	.word	0x00000000


	//----- nvinfo : EIATTR_REGCOUNT
	.align		4
.L_10:
        /*0030*/ 	.byte	0x04, 0x2f
        /*0032*/ 	.short	(.L_12 - .L_11)
	.align		4
.L_11:
        /*0034*/ 	.word	index@(_Z21maximumMark_SM_kernelP15student_recordsS0_)
        /*0038*/ 	.word	0x0000000e


	//----- nvinfo : EIATTR_FRAME_SIZE
	.align		4
.L_12:
        /*003c*/ 	.byte	0x04, 0x11
        /*003e*/ 	.short	(.L_14 - .L_13)
	.align		4
.L_13:
        /*0040*/ 	.word	index@(_Z21maximumMark_SM_kernelP15student_recordsS0_)
        /*0044*/ 	.word	0x00000000


	//----- nvinfo : EIATTR_REGCOUNT
	.align		4
.L_14:
        /*0048*/ 	.byte	0x04, 0x2f
        /*004a*/ 	.short	(.L_16 - .L_15)
	.align		4
.L_15:
        /*004c*/ 	.word	index@(_Z26maximumMark_shuffle_kernelP15student_recordsS0_)
        /*0050*/ 	.word	0x00000010


	//----- nvinfo : EIATTR_FRAME_SIZE
	.align		4
.L_16:
        /*0054*/ 	.byte	0x04, 0x11
        /*0056*/ 	.short	(.L_18 - .L_17)
	.align		4
.L_17:
        /*0058*/ 	.word	index@(_Z26maximumMark_shuffle_kernelP15student_recordsS0_)
        /*005c*/ 	.word	0x00000000


	//----- nvinfo : EIATTR_MIN_STACK_SIZE
	.align		4
.L_18:
        /*0060*/ 	.byte	0x04, 0x12
        /*0062*/ 	.short	(.L_20 - .L_19)
	.align		4
.L_19:
        /*0064*/ 	.word	index@(_Z26maximumMark_shuffle_kernelP15student_recordsS0_)
        /*0068*/ 	.word	0x00000000


	//----- nvinfo : EIATTR_MIN_STACK_SIZE
	.align		4
.L_20:
        /*006c*/ 	.byte	0x04, 0x12
        /*006e*/ 	.short	(.L_22 - .L_21)
	.align		4
.L_21:
        /*0070*/ 	.word	index@(_Z21maximumMark_SM_kernelP15student_recordsS0_)
        /*0074*/ 	.word	0x00000000


	//----- nvinfo : EIATTR_MIN_STACK_SIZE
	.align		4
.L_22:
        /*0078*/ 	.byte	0x04, 0x12
        /*007a*/ 	.short	(.L_24 - .L_23)
	.align		4
.L_23:
        /*007c*/ 	.word	index@(_Z28maximumMark_recursive_kernelP15student_recordsS0_)
        /*0080*/ 	.word	0x00000000


	//----- nvinfo : EIATTR_MIN_STACK_SIZE
	.align		4
.L_24:
        /*0084*/ 	.byte	0x04, 0x12
        /*0086*/ 	.short	(.L_26 - .L_25)
	.align		4
.L_25:
        /*0088*/ 	.word	index@(_Z25maximumMark_atomic_kernelP15student_records)
        /*008c*/ 	.word	0x00000000
.L_26:


//--------------------- .nv.compat                --------------------------
	.section	.nv.compat,"",@"SHT_CUDA_COMPAT_INFO"
	.align	4
        /*0000*/ 	.byte	0x02, 0x09, 0x00, 0x00, 0x02, 0x02, 0x01, 0x00, 0x02, 0x05, 0x05, 0x00, 0x03, 0x07, 0x01, 0x01
        /*0010*/ 	.byte	0x02, 0x03, 0x00, 0x00, 0x02, 0x06, 0x01, 0x00, 0x04, 0x0b, 0x08, 0x00, 0x09, 0x00, 0x00, 0x00
        /*0020*/ 	.byte	0x00, 0x00, 0x00, 0x00


//--------------------- .nv.info._Z26maximumMark_shuffle_kernelP15student_recordsS0_ --------------------------
	.section	.nv.info._Z26maximumMark_shuffle_kernelP15student_recordsS0_,"",@"SHT_CUDA_INFO"
	.sectionflags	@""
	.align	4


	//----- nvinfo : EIATTR_CUDA_API_VERSION
	.align		4
        /*0000*/ 	.byte	0x04, 0x37
        /*0002*/ 	.short	(.L_28 - .L_27)
.L_27:
        /*0004*/ 	.word	0x00000082


	//----- nvinfo : EIATTR_KPARAM_INFO
	.align		4
.L_28:
        /*0008*/ 	.byte	0x04, 0x17
        /*000a*/ 	.short	(.L_30 - .L_29)
.L_29:
        /*000c*/ 	.word	0x00000000
        /*0010*/ 	.short	0x0001
        /*0012*/ 	.short	0x0008
        /*0014*/ 	.byte	0x00, 0xf5, 0x21, 0x00


	//----- nvinfo : EIATTR_KPARAM_INFO
	.align		4
.L_30:
        /*0018*/ 	.byte	0x04, 0x17
        /*001a*/ 	.short	(.L_32 - .L_31)
.L_31:
        /*001c*/ 	.word	0x00000000
        /*0020*/ 	.short	0x0000
        /*0022*/ 	.short	0x0000
        /*0024*/ 	.byte	0x00, 0xf5, 0x21, 0x00


	//----- nvinfo : EIATTR_SPARSE_MMA_MASK
	.align		4
.L_32:
        /*0028*/ 	.byte	0x03, 0x50
        /*002a*/ 	.short	0x0000


	//----- nvinfo : EIATTR_MAXREG_COUNT
	.align		4
        /*002c*/ 	.byte	0x03, 0x1b
        /*002e*/ 	.short	0x00ff


	//----- nvinfo : EIATTR_MERCURY_ISA_VERSION
	.align		4
        /*0030*/ 	.byte	0x03, 0x5f
        /*0032*/ 	.short	0x0101


	//----- nvinfo : EIATTR_COOP_GROUP_MASK_REGIDS
	.align		4
        /*0034*/ 	.byte	0x04, 0x29
        /*0036*/ 	.short	(.L_34 - .L_33)


	//   ....[0]....
.L_33:
        /*0038*/ 	.word	0xffffffff


	//   ....[1]....
        /*003c*/ 	.word	0xffffffff


	//   ....[2]....
        /*0040*/ 	.word	0xffffffff


	//   ....[3]....
        /*0044*/ 	.word	0xffffffff


	//   ....[4]....
        /*0048*/ 	.word	0xffffffff


	//   ....[5]....
        /*004c*/ 	.word	0xffffffff


	//   ....[6]....
        /*0050*/ 	.word	0xffffffff


	//   ....[7]....
        /*0054*/ 	.word	0xffffffff


	//   ....[8]....
        /*0058*/ 	.word	0xffffffff


	//   ....[9]....
        /*005c*/ 	.word	0xffffffff


	//----- nvinfo : EIATTR_COOP_GROUP_INSTR_OFFSETS
	.align		4
.L_34:
        /*0060*/ 	.byte	0x04, 0x28
        /*0062*/ 	.short	(.L_36 - .L_35)


	//   ....[0]....
.L_35:
        /*0064*/ 	.word	0x00000100


	//   ....[1]....
        /*0068*/ 	.word	0x00000110


	//   ....[2]....
        /*006c*/ 	.word	0x00000150


	//   ....[3]....
        /*0070*/ 	.word	0x00000160


	//   ....[4]....
        /*0074*/ 	.word	0x000001a0


	//   ....[5]....
        /*0078*/ 	.word	0x000001b0


	//   ....[6]....
        /*007c*/ 	.word	0x00000200


	//   ....[7]....
        /*0080*/ 	.word	0x00000210


	//   ....[8]....
        /*0084*/ 	.word	0x00000250


	//   ....[9]....
        /*0088*/ 	.word	0x00000260


	//----- nvinfo : EIATTR_VRC_CTA_INIT_COUNT
	.align		4
.L_36:
        /*008c*/ 	.byte	0x02, 0x4a
	.zero		1
	.zero		1


	//----- nvinfo : EIATTR_EXIT_INSTR_OFFSETS
	.align		4
        /*0090*/ 	.byte	0x04, 0x1c
        /*0092*/ 	.short	(.L_38 - .L_37)


	//   ....[0]....
.L_37:
        /*0094*/ 	.word	0x00000270


	//   ....[1]....
        /*0098*/ 	.word	0x00000320


	//----- nvinfo : EIATTR_CRS_STACK_SIZE
	.align		4
.L_38:
        /*009c*/ 	.byte	0x04, 0x1e
        /*009e*/ 	.short	(.L_40 - .L_39)
.L_39:
        /*00a0*/ 	.word	0x00000000


	//----- nvinfo : EIATTR_CBANK_PARAM_SIZE
	.align		4
.L_40:
        /*00a4*/ 	.byte	0x03, 0x19
        /*00a6*/ 	.short	0x0010


	//----- nvinfo : EIATTR_PARAM_CBANK
	.align		4
        /*00a8*/ 	.byte	0x04, 0x0a
        /*00aa*/ 	.short	(.L_42 - .L_41)
	.align		4
.L_41:
        /*00ac*/ 	.word	index@(.nv.constant0._Z26maximumMark_shuffle_kernelP15student_recordsS0_)
        /*00b0*/ 	.short	0x0380
        /*00b2*/ 	.short	0x0010


	//----- nvinfo : EIATTR_SW_WAR
	.align		4
.L_42:
        /*00b4*/ 	.byte	0x04, 0x36
        /*00b6*/ 	.short	(.L_44 - .L_43)
.L_43:
        /*00b8*/ 	.word	0x00000008
.L_44:


//--------------------- .nv.info._Z21maximumMark_SM_kernelP15student_recordsS0_ --------------------------
	.section	.nv.info._Z21maximumMark_SM_kernelP15student_recordsS0_,"",@"SHT_CUDA_INFO"
	.sectionflags	@""
	.align	4


	//----- nvinfo : EIATTR_CUDA_API_VERSION
	.align		4
        /*0000*/ 	.byte	0x04, 0x37
        /*0002*/ 	.short	(.L_46 - .L_45)
.L_45:
        /*0004*/ 	.word	0x00000082


	//----- nvinfo : EIATTR_KPARAM_INFO
	.align		4
.L_46:
        /*0008*/ 	.byte	0x04, 0x17
        /*000a*/ 	.short	(.L_48 - .L_47)
.L_47:
        /*000c*/ 	.word	0x00000000
        /*0010*/ 	.short	0x0001
        /*0012*/ 	.short	0x0008
        /*0014*/ 	.byte	0x00, 0xf5, 0x21, 0x00


	//----- nvinfo : EIATTR_KPARAM_INFO
	.align		4
.L_48:
        /*0018*/ 	.byte	0x04, 0x17
        /*001a*/ 	.short	(.L_50 - .L_49)
.L_49:
        /*001c*/ 	.word	0x00000000
        /*0020*/ 	.short	0x0000
        /*0022*/ 	.short	0x0000
        /*0024*/ 	.byte	0x00, 0xf5, 0x21, 0x00


	//----- nvinfo : EIATTR_SPARSE_MMA_MASK
	.align		4
.L_50:
        /*0028*/ 	.byte	0x03, 0x50
        /*002a*/ 	.short	0x0000


	//----- nvinfo : EIATTR_MAXREG_COUNT
	.align		4
        /*002c*/ 	.byte	0x03, 0x1b
        /*002e*/ 	.short	0x00ff


	//----- nvinfo : EIATTR_NUM_BARRIERS
	.align		4
        /*0030*/ 	.byte	0x02, 0x4c
        /*0032*/ 	.byte	0x01
	.zero		1


	//----- nvinfo : EIATTR_MERCURY_ISA_VERSION
	.align		4
        /*0034*/ 	.byte	0x03, 0x5f
        /*0036*/ 	.short	0x0101


	//----- nvinfo : EIATTR_VRC_CTA_INIT_COUNT
	.align		4
        /*0038*/ 	.byte	0x02, 0x4a
	.zero		1
	.zero		1


	//----- nvinfo : EIATTR_EXIT_INSTR_OFFSETS
	.align		4
        /*003c*/ 	.byte	0x04, 0x1c
        /*003e*/ 	.short	(.L_52 - .L_51)


	//   ....[0]....
.L_51:
        /*0040*/ 	.word	0x00000290


	//   ....[1]....
        /*0044*/ 	.word	0x00000320


	//----- nvinfo : EIATTR_CRS_STACK_SIZE
	.align		4
.L_52:
        /*0048*/ 	.byte	0x04, 0x1e
        /*004a*/ 	.short	(.L_54 - .L_53)
.L_53:
        /*004c*/ 	.word	0x00000000


	//----- nvinfo : EIATTR_CBANK_PARAM_SIZE
	.align		4
.L_54:
        /*0050*/ 	.byte	0x03, 0x19
        /*0052*/ 	.short	0x0010


	//----- nvinfo : EIATTR_PARAM_CBANK
	.align		4
        /*0054*/ 	.byte	0x04, 0x0a
        /*0056*/ 	.short	(.L_56 - .L_55)
	.align		4
.L_55:
        /*0058*/ 	.word	index@(.nv.constant0._Z21maximumMark_SM_kernelP15student_recordsS0_)
        /*005c*/ 	.short	0x0380
        /*005e*/ 	.short	0x0010


	//----- nvinfo : EIATTR_SW_WAR
	.align		4
.L_56:
        /*0060*/ 	.byte	0x04, 0x36
        /*0062*/ 	.short	(.L_58 - .L_57)
.L_57:
        /*0064*/ 	.word	0x00000008
.L_58:


//--------------------- .nv.info._Z28maximumMark_recursive_kernelP15student_recordsS0_ --------------------------
	.section	.nv.info._Z28maximumMark_recursive_kernelP15student_recordsS0_,"",@"SHT_CUDA_INFO"
	.sectionflags	@""
	.align	4


	//----- nvinfo : EIATTR_CUDA_API_VERSION
	.align		4
        /*0000*/ 	.byte	0x04, 0x37
        /*0002*/ 	.short	(.L_60 - .L_59)
.L_59:
        /*0004*/ 	.word	0x00000082


	//----- nvinfo : EIATTR_KPARAM_INFO
	.align		4
.L_60:
        /*0008*/ 	.byte	0x04, 0x17
        /*000a*/ 	.short	(.L_62 - .L_61)
.L_61:
        /*000c*/ 	.word	0x00000000
        /*0010*/ 	.short	0x0001
        /*0012*/ 	.short	0x0008
        /*0014*/ 	.byte	0x00, 0xf5, 0x21, 0x00


	//----- nvinfo : EIATTR_KPARAM_INFO
	.align		4
.L_62:
        /*0018*/ 	.byte	0x04, 0x17
        /*001a*/ 	.short	(.L_64 - .L_63)
.L_63:
        /*001c*/ 	.word	0x00000000
        /*0020*/ 	.short	0x0000
        /*0022*/ 	.short	0x0000
        /*0024*/ 	.byte	0x00, 0xf5, 0x21, 0x00


	//----- nvinfo : EIATTR_SPARSE_MMA_MASK
	.align		4
.L_64:
        /*0028*/ 	.byte	0x03, 0x50
        /*002a*/ 	.short	0x0000


	//----- nvinfo : EIATTR_MAXREG_COUNT
	.align		4
        /*002c*/ 	.byte	0x03, 0x1b
        /*002e*/ 	.short	0x00ff


	//----- nvinfo : EIATTR_NUM_BARRIERS
	.align		4
        /*0030*/ 	.byte	0x02, 0x4c
        /*0032*/ 	.byte	0x01
	.zero		1


	//----- nvinfo : EIATTR_MERCURY_ISA_VERSION
	.align		4
        /*0034*/ 	.byte	0x03, 0x5f
        /*0036*/ 	.short	0x0101


	//----- nvinfo : EIATTR_VRC_CTA_INIT_COUNT
	.align		4
        /*0038*/ 	.byte	0x02, 0x4a
	.zero		1
	.zero		1


	//----- nvinfo : EIATTR_EXIT_INSTR_OFFSETS
	.align		4
        /*003c*/ 	.byte	0x04, 0x1c
        /*003e*/ 	.short	(.L_66 - .L_65)


	//   ....[0]....
.L_65:
        /*0040*/ 	.word	0x000002b0


	//   ....[1]....
        /*0044*/ 	.word	0x00000340


	//----- nvinfo : EIATTR_CRS_STACK_SIZE
	.align		4
.L_66:
        /*0048*/ 	.byte	0x04, 0x1e
        /*004a*/ 	.short	(.L_68 - .L_67)
.L_67:
        /*004c*/ 	.word	0x00000000


	//----- nvinfo : EIATTR_CBANK_PARAM_SIZE
	.align		4
.L_68:
        /*0050*/ 	.byte	0x03, 0x19
        /*0052*/ 	.short	0x0010


	//----- nvinfo : EIATTR_PARAM_CBANK
	.align		4
        /*0054*/ 	.byte	0x04, 0x0a
        /*0056*/ 	.short	(.L_70 - .L_69)
	.align		4
.L_69:
        /*0058*/ 	.word	index@(.nv.constant0._Z28maximumMark_recursive_kernelP15student_recordsS0_)
        /*005c*/ 	.short	0x0380
        /*005e*/ 	.short	0x0010


	//----- nvinfo : EIATTR_SW_WAR
	.align		4
.L_70:
        /*0060*/ 	.byte	0x04, 0x36
        /*0062*/ 	.short	(.L_72 - .L_71)
.L_71:
        /*0064*/ 	.word	0x00000008
.L_72:


//--------------------- .nv.info._Z25maximumMark_atomic_kernelP15student_records --------------------------
	.section	.nv.info._Z25maximumMark_atomic_kernelP15student_records,"",@"SHT_CUDA_INFO"
	.sectionflags	@""
	.align	4


	//----- nvinfo : EIATTR_CUDA_API_VERSION
	.align		4
        /*0000*/ 	.byte	0x04, 0x37
        /*0002*/ 	.short	(.L_74 - .L_73)
.L_73:
        /*0004*/ 	.word	0x00000082


	//----- nvinfo : EIATTR_KPARAM_INFO
	.align		4
.L_74:
        /*0008*/ 	.byte	0x04, 0x17
        /*000a*/ 	.short	(.L_76 - .L_75)
.L_75:
        /*000c*/ 	.word	0x00000000
        /*0010*/ 	.short	0x0000
        /*0012*/ 	.short	0x0000
        /*0014*/ 	.byte	0x00, 0xf5, 0x21, 0x00


	//----- nvinfo : EIATTR_SPARSE_MMA_MASK
	.align		4
.L_76:
        /*0018*/ 	.byte	0x03, 0x50
        /*001a*/ 	.short	0x0000


	//----- nvinfo : EIATTR_MAXREG_COUNT
	.align		4
        /*001c*/ 	.byte	0x03, 0x1b
        /*001e*/ 	.short	0x00ff


	//----- nvinfo : EIATTR_MERCURY_ISA_VERSION
	.align		4
        /*0020*/ 	.byte	0x03, 0x5f
        /*0022*/ 	.short	0x0101


	//----- nvinfo : EIATTR_VRC_CTA_INIT_COUNT
	.align		4
        /*0024*/ 	.byte	0x02, 0x4a
	.zero		1
	.zero		1


	//----- nvinfo : EIATTR_EXIT_INSTR_OFFSETS
	.align		4
        /*0028*/ 	.byte	0x04, 0x1c
        /*002a*/ 	.short	(.L_78 - .L_77)


	//   ....[0]....
.L_77:
        /*002c*/ 	.word	0x00000060


	//   ....[1]....
        /*0030*/ 	.word	0x000001c0


	//----- nvinfo : EIATTR_CRS_STACK_SIZE
	.align		4
.L_78:
        /*0034*/ 	.byte	0x04, 0x1e
        /*0036*/ 	.short	(.L_80 - .L_79)
.L_79:
        /*0038*/ 	.word	0x00000000


	//----- nvinfo : EIATTR_CBANK_PARAM_SIZE
	.align		4
.L_80:
        /*003c*/ 	.byte	0x03, 0x19
        /*003e*/ 	.short	0x0008


	//----- nvinfo : EIATTR_PARAM_CBANK
	.align		4
        /*0040*/ 	.byte	0x04, 0x0a
        /*0042*/ 	.short	(.L_82 - .L_81)
	.align		4
.L_81:
        /*0044*/ 	.word	index@(.nv.constant0._Z25maximumMark_atomic_kernelP15student_records)
        /*0048*/ 	.short	0x0380
        /*004a*/ 	.short	0x0008


	//----- nvinfo : EIATTR_SW_WAR
	.align		4
.L_82:
        /*004c*/ 	.byte	0x04, 0x36
        /*004e*/ 	.short	(.L_84 - .L_83)
.L_83:
        /*0050*/ 	.word	0x00000008
.L_84:


//--------------------- .nv.callgraph             --------------------------
	.section	.nv.callgraph,"",@"SHT_CUDA_CALLGRAPH"
	.align	4
	.sectionentsize	8
	.align		4
        /*0000*/ 	.word	0x00000000
	.align		4
        /*0004*/ 	.word	0xffffffff
	.align		4
        /*0008*/ 	.word	0x00000000
	.align		4
        /*000c*/ 	.word	0xfffffffe
	.align		4
        /*0010*/ 	.word	0x00000000
	.align		4
        /*0014*/ 	.word	0xfffffffd
	.align		4
        /*0018*/ 	.word	0x00000000
	.align		4
        /*001c*/ 	.word	0xfffffffc


//--------------------- .nv.constant4             --------------------------
	.section	.nv.constant4,"a",@progbits
	.align	8
	.align		8
.nv.constant4:
        /*0000*/ 	.dword	d_max_mark
	.align		8
        /*0008*/ 	.dword	d_max_mark_student_id
	.align		8
        /*0010*/ 	.dword	lock


//--------------------- .text._Z26maximumMark_shuffle_kernelP15student_recordsS0_ --------------------------
	.section	.text._Z26maximumMark_shuffle_kernelP15student_recordsS0_,"ax",@progbits
	.align	128
        .global         _Z26maximumMark_shuffle_kernelP15student_recordsS0_
        .type           _Z26maximumMark_shuffle_kernelP15student_recordsS0_,@function
        .size           _Z26maximumMark_shuffle_kernelP15student_recordsS0_,(.L_x_16 - _Z26maximumMark_shuffle_kernelP15student_recordsS0_)
        .other          _Z26maximumMark_shuffle_kernelP15student_recordsS0_,@"STO_CUDA_ENTRY STV_DEFAULT"
_Z26maximumMark_shuffle_kernelP15student_recordsS0_:
.text._Z26maximumMark_shuffle_kernelP15student_recordsS0_:
[----:B------:R-:W-:Y:S01]  /*0000*/  LDC R1, c[0x0][0x37c] ;  /* 0x0000df00ff017b82 */ /* 0x000fe20000000800 */
[----:B------:R-:W0:Y:S07]  /*0010*/  S2R R0, SR_TID.X ;  /* 0x0000000000007919 */ /* 0x000e2e0000002100 */
[----:B------:R-:W0:Y:S01]  /*0020*/  S2UR UR6, SR_CTAID.X ;  /* 0x00000000000679c3 */ /* 0x000e220000002500 */
[----:B------:R-:W1:Y:S01]  /*0030*/  LDCU.64 UR4, c[0x0][0x358] ;  /* 0x00006b00ff0477ac */ /* 0x000e620008000a00 */
[----:B------:R-:W-:Y:S01]  /*0040*/  BSSY.RECONVERGENT B0, `(.L_x_0) ;  /* 0x000000b000007945 */ /* 0x000fe20003800200 */
[----:B------:R-:W-:-:S02]  /*0050*/  IMAD.MOV.U32 R4, RZ, RZ, -0x1 ;  /* 0xffffffffff047424 */ /* 0x000fc400078e00ff */
[----:B------:R-:W-:-:S03]  /*0060*/  IMAD.MOV.U32 R6, RZ, RZ, -0x40800000 ;  /* 0xbf800000ff067424 */ /* 0x000fc600078e00ff */
[----:B------:R-:W0:Y:S02]  /*0070*/  LDC R13, c[0x0][0x360] ;  /* 0x0000d800ff0d7b82 */ /* 0x000e240000000800 */
[----:B0-----:R-:W-:-:S05]  /*0080*/  IMAD R5, R13, UR6, R0 ;  /* 0x000000060d057c24 */ /* 0x001fca000f8e0200 */
[----:B------:R-:W-:-:S13]  /*0090*/  ISETP.GT.AND P0, PT, R5, 0xfffff, PT ;  /* 0x000fffff0500780c */ /* 0x000fda0003f04270 */
[----:B-1----:R-:W-:Y:S05]  /*00a0*/  @P0 BRA `(.L_x_1) ;  /* 0x0000000000100947 */ /* 0x002fea0003800000 */
[----:B------:R-:W0:Y:S02]  /*00b0*/  LDC.64 R2, c[0x0][0x380] ;  /* 0x0000e000ff027b82 */ /* 0x000e240000000a00 */
[----:B0-----:R-:W-:-:S05]  /*00c0*/  IMAD.WIDE R2, R5, 0x4, R2 ;  /* 0x0000000405027825 */ /* 0x001fca00078e0202 */
[----:B------:R0:W5:Y:S04]  /*00d0*/  LDG.E R6, desc[UR4][R2.64+0x400000] ;  /* 0x4000000402067981 */ /* 0x000168000c1e1900 */
[----:B------:R0:W5:Y:S02]  /*00e0*/  LDG.E R4, desc[UR4][R2.64] ;  /* 0x0000000402047981 */ /* 0x000164000c1e1900 */
.L_x_1:
[----:B------:R-:W-:Y:S05]  /*00f0*/  BSYNC.RECONVERGENT B0 ;  /* 0x0000000000007941 */ /* 0x000fea0003800200 */
.L_x_0:
[----:B0----5:R-:W0:Y:S04]  /*0100*/  SHFL.DOWN PT, R3, R6, 0x10, 0x1f ;  /* 0x0a001f0006037f89 */ /* 0x021e2800000e0000 */
[----:B------:R-:W1:Y:S01]  /*0110*/  SHFL.DOWN PT, R5, R4, 0x10, 0x1f ;  /* 0x0a001f0004057f89 */ /* 0x000e6200000e0000 */
[----:B0-----:R-:W-:-:S04]  /*0120*/  FSETP.GEU.AND P0, PT, R6, R3, PT ;  /* 0x000000030600720b */ /* 0x001fc80003f0e000 */
[----:B------:R-:W-:Y:S02]  /*0130*/  FSEL R3, R3, R6, !P0 ;  /* 0x0000000603037208 */ /* 0x000fe40004000000 */
[----:B-1----:R-:W-:-:S03]  /*0140*/  SEL R5, R5, R4, !P0 ;  /* 0x0000000405057207 */ /* 0x002fc60004000000 */
[----:B------:R-:W0:Y:S04]  /*0150*/  SHFL.DOWN PT, R2, R3, 0x8, 0x1f ;  /* 0x09001f0003027f89 */ /* 0x000e2800000e0000 */
        /* <DEDUP_REMOVED lines=8> */
[----:B-1----:R-:W-:Y:S02]  /*01e0*/  SEL R9, R9, R8, !P0 ;  /* 0x0000000809097207 */ /* 0x002fe40004000000 */
[----:B------:R-:W-:Y:S01]  /*01f0*/  LOP3.LUT P0, RZ, R0, 0x1f, RZ, 0xc0, !PT ;  /* 0x0000001f00ff7812 */ /* 0x000fe2000780c0ff */
[----:B------:R-:W0:Y:S04]  /*0200*/  SHFL.DOWN PT, R4, R7, 0x2, 0x1f ;  /* 0x08401f0007047f89 */ /* 0x000e2800000e0000 */
[----:B------:R-:W1:Y:S01]  /*0210*/  SHFL.DOWN PT, R6, R9, 0x2, 0x1f ;  /* 0x08401f0009067f89 */ /* 0x000e6200000e0000 */
[----:B0-----:R-:W-:-:S04]  /*0220*/  FSETP.GEU.AND P1, PT, R7, R4, PT ;  /* 0x000000040700720b */ /* 0x001fc80003f2e000 */
[----:B------:R-:W-:Y:S02]  /*0230*/  FSEL R4, R4, R7, !P1 ;  /* 0x0000000704047208 */ /* 0x000fe40004800000 */
[----:B-1----:R-:W-:-:S03]  /*0240*/  SEL R6, R6, R9, !P1 ;  /* 0x0000000906067207 */ /* 0x002fc60004800000 */
[----:B------:R0:W1:Y:S04]  /*0250*/  SHFL.DOWN PT, R5, R4, 0x1, 0x1f ;  /* 0x08201f0004057f89 */ /* 0x00006800000e0000 */
[----:B------:R0:W2:Y:S01]  /*0260*/  SHFL.DOWN PT, R11, R6, 0x1, 0x1f ;  /* 0x08201f00060b7f89 */ /* 0x0000a200000e0000 */
[----:B------:R-:W-:Y:S05]  /*0270*/  @P0 EXIT ;  /* 0x000000000000094d */ /* 0x000fea0003800000 */
[----:B------:R-:W3:Y:S01]  /*0280*/  LDC.64 R2, c[0x0][0x388] ;  /* 0x0000e200ff027b82 */ /* 0x000ee20000000a00 */
[----:B------:R-:W-:Y:S02]  /*0290*/  SHF.R.U32.HI R7, RZ, 0x5, R13 ;  /* 0x00000005ff077819 */ /* 0x000fe4000001160d */
[----:B------:R-:W-:Y:S02]  /*02a0*/  SHF.R.U32.HI R0, RZ, 0x5, R0 ;  /* 0x00000005ff007819 */ /* 0x000fe40000011600 */
[----:B-1----:R-:W-:-:S03]  /*02b0*/  FSETP.GEU.AND P0, PT, R4, R5, PT ;  /* 0x000000050400720b */ /* 0x002fc60003f0e000 */
[----:B------:R-:W-:Y:S01]  /*02c0*/  IMAD R7, R7, UR6, R0 ;  /* 0x0000000607077c24 */ /* 0x000fe2000f8e0200 */
[----:B------:R-:W-:Y:S02]  /*02d0*/  FSEL R5, R5, R4, !P0 ;  /* 0x0000000405057208 */ /* 0x000fe40004000000 */
[----:B--2---:R-:W-:Y:S01]  /*02e0*/  SEL R11, R11, R6, !P0 ;  /* 0x000000060b0b7207 */ /* 0x004fe20004000000 */
[----:B---3--:R-:W-:-:S05]  /*02f0*/  IMAD.WIDE.U32 R2, R7, 0x4, R2 ;  /* 0x0000000407027825 */ /* 0x008fca00078e0002 */
[----:B------:R-:W-:Y:S04]  /*0300*/  STG.E desc[UR4][R2.64+0x400000], R5 ;  /* 0x4000000502007986 */ /* 0x000fe8000c101904 */
[----:B------:R-:W-:Y:S01]  /*0310*/  STG.E desc[UR4][R2.64], R11 ;  /* 0x0000000b02007986 */ /* 0x000fe2000c101904 */
[----:B------:R-:W-:Y:S05]  /*0320*/  EXIT ;  /* 0x000000000000794d */ /* 0x000fea0003800000 */
.L_x_2:
[----:B------:R-:W-:-:S00]  /*0330*/  BRA `(.L_x_2) ;  /* 0xfffffffc00fc7947 */ /* 0x000fc0000383ffff */
[----:B------:R-:W-:-:S00]  /*0340*/  NOP ;  /* 0x0000000000007918 */ /* 0x000fc00000000000 */
        /* <DEDUP_REMOVED lines=11> */
.L_x_16:


//--------------------- .text._Z21maximumMark_SM_kernelP15student_recordsS0_ --------------------------
	.section	.text._Z21maximumMark_SM_kernelP15student_recordsS0_,"ax",@progbits
	.align	128
        .global         _Z21maximumMark_SM_kernelP15student_recordsS0_
        .type           _Z21maximumMark_SM_kernelP15student_recordsS0_,@function
        .size           _Z21maximumMark_SM_kernelP15student_recordsS0_,(.L_x_17 - _Z21maximumMark_SM_kernelP15student_recordsS0_)
        .other          _Z21maximumMark_SM_kernelP15student_recordsS0_,@"STO_CUDA_ENTRY STV_DEFAULT"
_Z21maximumMark_SM_kernelP15student_recordsS0_:
.text._Z21maximumMark_SM_kernelP15student_recordsS0_:
[----:B------:R-:W-:Y:S01]  /*0000*/  LDC R1, c[0x0][0x37c] ;  /* 0x0000df00ff017b82 */ /* 0x000fe20000000800 */
[----:B------:R-:W0:Y:S01]  /*0010*/  S2R R9, SR_CTAID.X ;  /* 0x0000000000097919 */ /* 0x000e220000002500 */
[----:B------:R-:W0:Y:S01]  /*0020*/  LDCU UR8, c[0x0][0x360] ;  /* 0x00006c00ff0877ac */ /* 0x000e220008000800 */
[----:B------:R-:W0:Y:S01]  /*0030*/  S2R R6, SR_TID.X ;  /* 0x0000000000067919 */ /* 0x000e220000002100 */
[----:B------:R-:W1:Y:S01]  /*0040*/  LDCU.64 UR6, c[0x0][0x358] ;  /* 0x00006b00ff0677ac */ /* 0x000e620008000a00 */
[----:B0-----:R-:W-:-:S05]  /*0050*/  IMAD R5, R9, UR8, R6 ;  /* 0x0000000809057c24 */ /* 0x001fca000f8e0206 */
[----:B------:R-:W-:-:S13]  /*0060*/  ISETP.GT.AND P0, PT, R5, 0xfffff, PT ;  /* 0x000fffff0500780c */ /* 0x000fda0003f04270 */
[----:B------:R-:W0:Y:S02]  /*0070*/  @!P0 LDC.64 R2, c[0x0][0x380] ;  /* 0x0000e000ff028b82 */ /* 0x000e240000000a00 */
[----:B0-----:R-:W-:-:S05]  /*0080*/  @!P0 IMAD.WIDE R2, R5, 0x4, R2 ;  /* 0x0000000405028825 */ /* 0x001fca00078e0202 */
[----:B-1----:R-:W2:Y:S04]  /*0090*/  @!P0 LDG.E R5, desc[UR6][R2.64] ;  /* 0x0000000602058981 */ /* 0x002ea8000c1e1900 */
[----:B------:R0:W3:Y:S01]  /*00a0*/  @!P0 LDG.E R7, desc[UR6][R2.64+0x400000] ;  /* 0x4000000602078981 */ /* 0x0000e2000c1e1900 */
[----:B------:R-:W1:Y:S01]  /*00b0*/  S2UR UR5, SR_CgaCtaId ;  /* 0x00000000000579c3 */ /* 0x000e620000008800 */
[----:B------:R-:W-:Y:S01]  /*00c0*/  UMOV UR4, 0x400 ;  /* 0x0000040000047882 */ /* 0x000fe20000000000 */
[----:B------:R-:W-:Y:S02]  /*00d0*/  @P0 IMAD.MOV.U32 R11, RZ, RZ, -0x1 ;  /* 0xffffffffff0b0424 */ /* 0x000fe400078e00ff */
[----:B0-----:R-:W-:Y:S01]  /*00e0*/  IMAD.U32 R2, RZ, RZ, UR8 ;  /* 0x00000008ff027e24 */ /* 0x001fe2000f8e00ff */
[----:B-1----:R-:W-:-:S06]  /*00f0*/  ULEA UR4, UR5, UR4, 0x18 ;  /* 0x0000000405047291 */ /* 0x002fcc000f8ec0ff */
[----:B------:R-:W-:-:S05]  /*0100*/  LEA R0, R6, UR4, 0x3 ;  /* 0x0000000406007c11 */ /* 0x000fca000f8e18ff */
[----:B--2---:R0:W-:Y:S01]  /*0110*/  @!P0 STS [R0], R5 ;  /* 0x0000000500008388 */ /* 0x0041e20000000800 */
[----:B------:R-:W-:-:S03]  /*0120*/  @P0 IMAD.MOV.U32 R7, RZ, RZ, -0x40800000 ;  /* 0xbf800000ff070424 */ /* 0x000fc600078e00ff */
[----:B------:R0:W-:Y:S01]  /*0130*/  @P0 STS [R0], R11 ;  /* 0x0000000b00000388 */ /* 0x0001e20000000800 */
[----:B------:R-:W-:-:S03]  /*0140*/  ISETP.GE.U32.AND P0, PT, R2, 0x2, PT ;  /* 0x000000020200780c */ /* 0x000fc60003f06070 */
[----:B---3--:R0:W-:Y:S01]  /*0150*/  STS [R0+0x4], R7 ;  /* 0x0000040700007388 */ /* 0x0081e20000000800 */
[----:B------:R-:W-:Y:S09]  /*0160*/  BAR.SYNC.DEFER_BLOCKING 0x0 ;  /* 0x0000000000007b1d */ /* 0x000ff20000010000 */
[----:B0-----:R-:W-:Y:S05]  /*0170*/  @!P0 BRA `(.L_x_3) ;  /* 0x0000000000408947 */ /* 0x001fea0003800000 */
[----:B------:R-:W-:-:S07]  /*0180*/  IADD3 R3, PT, PT, R0, 0x4, RZ ;  /* 0x0000000400037810 */ /* 0x000fce0007ffe0ff */
.L_x_6:
[--C-:B------:R-:W-:Y:S01]  /*0190*/  IMAD.MOV.U32 R7, RZ, RZ, R2.reuse ;  /* 0x000000ffff077224 */ /* 0x100fe200078e0002 */
[----:B------:R-:W-:Y:S01]  /*01a0*/  SHF.R.U32.HI R2, RZ, 0x1, R2 ;  /* 0x00000001ff027819 */ /* 0x000fe20000011602 */
[----:B------:R-:W-:Y:S03]  /*01b0*/  BSSY.RECONVERGENT B0, `(.L_x_4) ;  /* 0x0000009000007945 */ /* 0x000fe60003800200 */
[----:B------:R-:W-:-:S13]  /*01c0*/  ISETP.GE.U32.AND P0, PT, R6, R2, PT ;  /* 0x000000020600720c */ /* 0x000fda0003f06070 */
[----:B0-----:R-:W-:Y:S05]  /*01d0*/  @P0 BRA `(.L_x_5) ;  /* 0x0000000000180947 */ /* 0x001fea0003800000 */
[----:B------:R-:W-:Y:S01]  /*01e0*/  LEA R8, R2, R3, 0x3 ;  /* 0x0000000302087211 */ /* 0x000fe200078e18ff */
[----:B------:R-:W-:Y:S04]  /*01f0*/  LDS R4, [R0+0x4] ;  /* 0x0000040000047984 */ /* 0x000fe80000000800 */
[----:B------:R-:W0:Y:S02]  /*0200*/  LDS R5, [R8] ;  /* 0x0000000008057984 */ /* 0x000e240000000800 */
[----:B0-----:R-:W-:-:S13]  /*0210*/  FSETP.GEU.AND P0, PT, R4, R5, PT ;  /* 0x000000050400720b */ /* 0x001fda0003f0e000 */
[----:B------:R-:W0:Y:S04]  /*0220*/  @!P0 LDS R4, [R8+-0x4] ;  /* 0xfffffc0008048984 */ /* 0x000e280000000800 */
[----:B0-----:R0:W-:Y:S02]  /*0230*/  @!P0 STS.64 [R0], R4 ;  /* 0x0000000400008388 */ /* 0x0011e40000000a00 */
.L_x_5:
[----:B------:R-:W-:Y:S05]  /*0240*/  BSYNC.RECONVERGENT B0 ;  /* 0x0000000000007941 */ /* 0x000fea0003800200 */
.L_x_4:
[----:B------:R-:W-:Y:S01]  /*0250*/  BAR.SYNC.DEFER_BLOCKING 0x0 ;  /* 0x0000000000007b1d */ /* 0x000fe20000010000 */
[----:B------:R-:W-:-:S13]  /*0260*/  ISETP.GT.U32.AND P0, PT, R7, 0x3, PT ;  /* 0x000000030700780c */ /* 0x000fda0003f04070 */
[----:B------:R-:W-:Y:S05]  /*0270*/  @P0 BRA `(.L_x_6) ;  /* 0xfffffffc00c40947 */ /* 0x000fea000383ffff */
.L_x_3:
[----:B------:R-:W-:-:S13]  /*0280*/  ISETP.NE.AND P0, PT, R6, RZ, PT ;  /* 0x000000ff0600720c */ /* 0x000fda0003f05270 */
[----:B------:R-:W-:Y:S05]  /*0290*/  @P0 EXIT ;  /* 0x000000000000094d */ /* 0x000fea0003800000 */
[----:B------:R-:W1:Y:S01]  /*02a0*/  S2UR UR5, SR_CgaCtaId ;  /* 0x00000000000579c3 */ /* 0x000e620000008800 */
[----:B------:R-:W-:-:S07]  /*02b0*/  UMOV UR4, 0x400 ;  /* 0x0000040000047882 */ /* 0x000fce0000000000 */
[----:B------:R-:W2:Y:S01]  /*02c0*/  LDC.64 R2, c[0x0][0x388] ;  /* 0x0000e200ff027b82 */ /* 0x000ea20000000a00 */
[----:B-1----:R-:W-:Y:S01]  /*02d0*/  ULEA UR4, UR5, UR4, 0x18 ;  /* 0x0000000405047291 */ /* 0x002fe2000f8ec0ff */
[----:B--2---:R-:W-:-:S08]  /*02e0*/  IMAD.WIDE.U32 R2, R9, 0x4, R2 ;  /* 0x0000000409027825 */ /* 0x004fd000078e0002 */
[----:B0-----:R-:W0:Y:S04]  /*02f0*/  LDS.64 R4, [UR4] ;  /* 0x00000004ff047984 */ /* 0x001e280008000a00 */
[----:B0-----:R-:W-:Y:S04]  /*0300*/  STG.E desc[UR6][R2.64], R4 ;  /* 0x0000000402007986 */ /* 0x001fe8000c101906 */
[----:B------:R-:W-:Y:S01]  /*0310*/  STG.E desc[UR6][R2.64+0x400000], R5 ;  /* 0x4000000502007986 */ /* 0x000fe2000c101906 */
[----:B------:R-:W-:Y:S05]  /*0320*/  EXIT ;  /* 0x000000000000794d */ /* 0x000fea0003800000 */
.L_x_7:
        /* <DEDUP_REMOVED lines=13> */
.L_x_17:


//--------------------- .text._Z28maximumMark_recursive_kernelP15student_recordsS0_ --------------------------
	.section	.text._Z28maximumMark_recursive_kernelP15student_recordsS0_,"ax",@progbits
	.align	128
        .global         _Z28maximumMark_recursive_kernelP15student_recordsS0_
        .type           _Z28maximumMark_recursive_kernelP15student_recordsS0_,@function
        .size           _Z28maximumMark_recursive_kernelP15student_recordsS0_,(.L_x_18 - _Z28maximumMark_recursive_kernelP15student_recordsS0_)
        .other          _Z28maximumMark_recursive_kernelP15student_recordsS0_,@"STO_CUDA_ENTRY STV_DEFAULT"
_Z28maximumMark_recursive_kernelP15student_recordsS0_:
.text._Z28maximumMark_recursive_kernelP15student_recordsS0_:
        /* <DEDUP_REMOVED lines=25> */
.L_x_11:
[--C-:B------:R-:W-:Y:S01]  /*0190*/  IMAD.MOV.U32 R9, RZ, RZ, R2.reuse ;  /* 0x000000ffff097224 */ /* 0x100fe200078e0002 */
[----:B------:R-:W-:Y:S01]  /*01a0*/  SHF.R.U32.HI R2, RZ, 0x1, R2 ;  /* 0x00000001ff027819 */ /* 0x000fe20000011602 */
[----:B------:R-:W-:Y:S04]  /*01b0*/  BSSY.RECONVERGENT B0, `(.L_x_9) ;  /* 0x000000b000007945 */ /* 0x000fe80003800200 */
[----:B------:R-:W-:-:S05]  /*01c0*/  IMAD.IADD R4, R5, 0x1, R2 ;  /* 0x0000000105047824 */ /* 0x000fca00078e0202 */
[----:B------:R-:W-:-:S04]  /*01d0*/  ISETP.GT.U32.AND P0, PT, R4, 0xfffff, PT ;  /* 0x000fffff0400780c */ /* 0x000fc80003f04070 */
[----:B------:R-:W-:-:S13]  /*01e0*/  ISETP.GE.U32.OR P0, PT, R8, R2, P0 ;  /* 0x000000020800720c */ /* 0x000fda0000706470 */
[----:B0-----:R-:W-:Y:S05]  /*01f0*/  @P0 BRA `(.L_x_10) ;  /* 0x0000000000180947 */ /* 0x001fea0003800000 */
[----:B------:R-:W-:Y:S01]  /*0200*/  LEA R10, R2, R3, 0x3 ;  /* 0x00000003020a7211 */ /* 0x000fe200078e18ff */
[----:B------:R-:W-:Y:S04]  /*0210*/  LDS R4, [R0+0x4] ;  /* 0x0000040000047984 */ /* 0x000fe80000000800 */
[----:B------:R-:W0:Y:S02]  /*0220*/  LDS R7, [R10] ;  /* 0x000000000a077984 */ /* 0x000e240000000800 */
[----:B0-----:R-:W-:-:S13]  /*0230*/  FSETP.GEU.AND P0, PT, R4, R7, PT ;  /* 0x000000070400720b */ /* 0x001fda0003f0e000 */
[----:B------:R-:W0:Y:S04]  /*0240*/  @!P0 LDS R6, [R10+-0x4] ;  /* 0xfffffc000a068984 */ /* 0x000e280000000800 */
[----:B0-----:R0:W-:Y:S02]  /*0250*/  @!P0 STS.64 [R0], R6 ;  /* 0x0000000600008388 */ /* 0x0011e40000000a00 */
.L_x_10:
[----:B------:R-:W-:Y:S05]  /*0260*/  BSYNC.RECONVERGENT B0 ;  /* 0x0000000000007941 */ /* 0x000fea0003800200 */
.L_x_9:
[----:B------:R-:W-:Y:S01]  /*0270*/  BAR.SYNC.DEFER_BLOCKING 0x0 ;  /* 0x0000000000007b1d */ /* 0x000fe20000010000 */
[----:B------:R-:W-:-:S13]  /*0280*/  ISETP.GT.U32.AND P0, PT, R9, 0x3, PT ;  /* 0x000000030900780c */ /* 0x000fda0003f04070 */
[----:B------:R-:W-:Y:S05]  /*0290*/  @P0 BRA `(.L_x_11) ;  /* 0xfffffffc00bc0947 */ /* 0x000fea000383ffff */
.L_x_8:
[----:B------:R-:W-:-:S13]  /*02a0*/  ISETP.NE.AND P0, PT, R8, RZ, PT ;  /* 0x000000ff0800720c */ /* 0x000fda0003f05270 */
[----:B------:R-:W-:Y:S05]  /*02b0*/  @P0 EXIT ;  /* 0x000000000000094d */ /* 0x000fea0003800000 */
[----:B------:R-:W1:Y:S01]  /*02c0*/  S2UR UR5, SR_CgaCtaId ;  /* 0x00000000000579c3 */ /* 0x000e620000008800 */
[----:B------:R-:W-:-:S07]  /*02d0*/  UMOV UR4, 0x400 ;  /* 0x0000040000047882 */ /* 0x000fce0000000000 */
[----:B------:R-:W2:Y:S01]  /*02e0*/  LDC.64 R2, c[0x0][0x388] ;  /* 0x0000e200ff027b82 */ /* 0x000ea20000000a00 */
[----:B-1----:R-:W-:Y:S01]  /*02f0*/  ULEA UR4, UR5, UR4, 0x18 ;  /* 0x0000000405047291 */ /* 0x002fe2000f8ec0ff */
[----:B--2---:R-:W-:-:S08]  /*0300*/  IMAD.WIDE.U32 R2, R11, 0x4, R2 ;  /* 0x000000040b027825 */ /* 0x004fd000078e0002 */
[----:B------:R-:W1:Y:S04]  /*0310*/  LDS.64 R4, [UR4] ;  /* 0x00000004ff047984 */ /* 0x000e680008000a00 */
[----:B-1----:R-:W-:Y:S04]  /*0320*/  STG.E desc[UR6][R2.64], R4 ;  /* 0x0000000402007986 */ /* 0x002fe8000c101906 */
[----:B------:R-:W-:Y:S01]  /*0330*/  STG.E desc[UR6][R2.64+0x400000], R5 ;  /* 0x4000000502007986 */ /* 0x000fe2000c101906 */
[----:B------:R-:W-:Y:S05]  /*0340*/  EXIT ;  /* 0x000000000000794d */ /* 0x000fea0003800000 */
.L_x_12:
        /* <DEDUP_REMOVED lines=11> */
.L_x_18:


//--------------------- .text._Z25maximumMark_atomic_kernelP15student_records --------------------------
	.section	.text._Z25maximumMark_atomic_kernelP15student_records,"ax",@progbits
	.align	128
        .global         _Z25maximumMark_atomic_kernelP15student_records
        .type           _Z25maximumMark_atomic_kernelP15student_records,@function
        .size           _Z25maximumMark_atomic_kernelP15student_records,(.L_x_19 - _Z25maximumMark_atomic_kernelP15student_records)
        .other          _Z25maximumMark_atomic_kernelP15student_records,@"STO_CUDA_ENTRY STV_DEFAULT"
_Z25maximumMark_atomic_kernelP15student_records:
.text._Z25maximumMark_atomic_kernelP15student_records:
[----:B------:R-:W-:Y:S01]  /*0000*/  LDC R1, c[0x0][0x37c] ;  /* 0x0000df00ff017b82 */ /* 0x000fe20000000800 */
[----:B------:R-:W0:Y:S07]  /*0010*/  S2R R0, SR_TID.X ;  /* 0x0000000000007919 */ /* 0x000e2e0000002100 */
[----:B------:R-:W0:Y:S08]  /*0020*/  S2UR UR4, SR_CTAID.X ;  /* 0x00000000000479c3 */ /* 0x000e300000002500 */
[----:B------:R-:W0:Y:S02]  /*0030*/  LDC R5, c[0x0][0x360] ;  /* 0x0000d800ff057b82 */ /* 0x000e240000000800 */
[----:B0-----:R-:W-:-:S05]  /*0040*/  IMAD R5, R5, UR4, R0 ;  /* 0x0000000405057c24 */ /* 0x001fca000f8e0200 */
[----:B------:R-:W-:-:S13]  /*0050*/  ISETP.GT.AND P0, PT, R5, 0xfffff, PT ;  /* 0x000fffff0500780c */ /* 0x000fda0003f04270 */
[----:B------:R-:W-:Y:S05]  /*0060*/  @P0 EXIT ;  /* 0x000000000000094d */ /* 0x000fea0003800000 */
[----:B------:R-:W0:Y:S01]  /*0070*/  LDC.64 R2, c[0x0][0x380] ;  /* 0x0000e000ff027b82 */ /* 0x000e220000000a00 */
[----:B------:R-:W1:Y:S01]  /*0080*/  LDCU.64 UR4, c[0x0][0x358] ;  /* 0x00006b00ff0477ac */ /* 0x000e620008000a00 */
[----:B0-----:R-:W-:-:S05]  /*0090*/  IMAD.WIDE R2, R5, 0x4, R2 ;  /* 0x0000000405027825 */ /* 0x001fca00078e0202 */
[----:B-1----:R0:W5:Y:S04]  /*00a0*/  LDG.E R9, desc[UR4][R2.64+0x400000] ;  /* 0x4000000402097981 */ /* 0x002168000c1e1900 */
[----:B------:R0:W5:Y:S01]  /*00b0*/  LDG.E R11, desc[UR4][R2.64] ;  /* 0x00000004020b7981 */ /* 0x000162000c1e1900 */
[----:B------:R-:W1:Y:S01]  /*00c0*/  LDC.64 R4, c[0x4][0x10] ;  /* 0x01000400ff047b82 */ /* 0x000e620000000a00 */
[----:B------:R-:W-:Y:S01]  /*00d0*/  BSSY B0, `(.L_x_13) ;  /* 0x0000007000007945 */ /* 0x000fe20003800000 */
[----:B------:R-:W-:-:S07]  /*00e0*/  IMAD.MOV.U32 R7, RZ, RZ, 0x1 ;  /* 0x00000001ff077424 */ /* 0x000fce00078e00ff */
.L_x_14:
[----:B------:R-:W-:Y:S01]  /*00f0*/  HFMA2 R6, -RZ, RZ, 0, 0 ;  /* 0x00000000ff067431 */ /* 0x000fe200000001ff */
[----:B------:R-:W-:Y:S05]  /*0100*/  YIELD ;  /* 0x0000000000007946 */ /* 0x000fea0003800000 */
[----:B-1----:R-:W2:Y:S02]  /*0110*/  ATOMG.E.CAS.STRONG.GPU PT, R0, [R4], R6, R7 ;  /* 0x00000006040073a9 */ /* 0x002ea400001ee107 */
[----:B--2---:R-:W-:-:S13]  /*0120*/  ISETP.NE.AND P0, PT, R0, RZ, PT ;  /* 0x000000ff0000720c */ /* 0x004fda0003f05270 */
[----:B------:R-:W-:Y:S05]  /*0130*/  @P0 BRA `(.L_x_14) ;  /* 0xfffffffc00ec0947 */ /* 0x000fea000383ffff */
[----:B------:R-:W-:Y:S05]  /*0140*/  BSYNC B0 ;  /* 0x0000000000007941 */ /* 0x000fea0003800000 */
.L_x_13:
[----:B0-----:R-:W0:Y:S02]  /*0150*/  LDC.64 R2, c[0x4][RZ] ;  /* 0x01000000ff027b82 */ /* 0x001e240000000a00 */
[----:B0-----:R-:W2:Y:S02]  /*0160*/  LDG.E.STRONG.SYS R0, desc[UR4][R2.64] ;  /* 0x0000000402007981 */ /* 0x001ea4000c1f5900 */
[----:B--2--5:R-:W-:-:S13]  /*0170*/  FSETP.GT.AND P0, PT, R9, R0, PT ;  /* 0x000000000900720b */ /* 0x024fda0003f04000 */
[----:B------:R-:W0:Y:S01]  /*0180*/  @P0 LDC.64 R6, c[0x4][0x8] ;  /* 0x01000200ff060b82 */ /* 0x000e220000000a00 */
[----:B------:R-:W-:Y:S04]  /*0190*/  @P0 STG.E.STRONG.SYS desc[UR4][R2.64], R9 ;  /* 0x0000000902000986 */ /* 0x000fe8000c115904 */
[----:B0-----:R-:W-:Y:S04]  /*01a0*/  @P0 STG.E.STRONG.SYS desc[UR4][R6.64], R11 ;  /* 0x0000000b06000986 */ /* 0x001fe8000c115904 */
[----:B------:R-:W-:Y:S01]  /*01b0*/  ATOMG.E.EXCH.STRONG.GPU PT, RZ, desc[UR4][R4.64], RZ ;  /* 0x800000ff04ff79a8 */ /* 0x000fe2000c1ef104 */
[----:B------:R-:W-:Y:S05]  /*01c0*/  EXIT ;  /* 0x000000000000794d */ /* 0x000fea0003800000 */
.L_x_15:
        /* <DEDUP_REMOVED lines=11> */
.L_x_19:


//--------------------- .nv.shared.reserved.0     --------------------------
	.section	.nv.shared.reserved.0,"aw",@nobits
	.weak		__nv_reservedSMEM_offset_0_alias
	.size		__nv_reservedSMEM_offset_0_alias, 0, 64
	.other		__nv_reservedSMEM_offset_0_alias,@"STO_CUDA_RESERVED_SHARED STV_DEFAULT"
__nv_reservedSMEM_offset_0_alias:
	.zero		0
	.zero		64


//--------------------- .nv.global                --------------------------
	.section	.nv.global,"aw",@nobits
	.align	4
.nv.global:
	.type		lock,@object
	.size		lock,(d_max_mark - lock)
lock:
	.zero		4
	.type		d_max_mark,@object
	.size		d_max_mark,(d_max_mark_student_id - d_max_mark)
d_max_mark:
	.zero		4
	.type		d_max_mark_student_id,@object
	.size		d_max_mark_student_id,(.L_1 - d_max_mark_student_id)
d_max_mark_student_id:
	.zero		4
.L_1:


//--------------------- .nv.shared._Z21maximumMark_SM_kernelP15student_recordsS0_ --------------------------
	.section	.nv.shared._Z21maximumMark_SM_kernelP15student_recordsS0_,"aw",@nobits
	.sectionflags	@""
	.align	4
.nv.shared._Z21maximumMark_SM_kernelP15student_recordsS0_:
	.zero		3072


//--------------------- .nv.shared._Z28maximumMark_recursive_kernelP15student_recordsS0_ --------------------------
	.section	.nv.shared._Z28maximumMark_recursive_kernelP15student_recordsS0_,"aw",@nobits
	.sectionflags	@""
	.align	4
.nv.shared._Z28maximumMark_recursive_kernelP15student_recordsS0_:
	.zero		3072


//--------------------- .nv.constant0._Z26maximumMark_shuffle_kernelP15student_recordsS0_ --------------------------
	.section	.nv.constant0._Z26maximumMark_shuffle_kernelP15student_recordsS0_,"a",@progbits
	.sectionflags	@""
	.align	4
.nv.constant0._Z26maximumMark_shuffle_kernelP15student_recordsS0_:
	.zero		912


//--------------------- .nv.constant0._Z21maximumMark_SM_kernelP15student_recordsS0_ --------------------------
	.section	.nv.constant0._Z21maximumMark_SM_kernelP15student_recordsS0_,"a",@progbits
	.sectionflags	@""
	.align	4
.nv.constant0._Z21maximumMark_SM_kernelP15student_recordsS0_:
	.zero		912


//--------------------- .nv.constant0._Z28maximumMark_recursive_kernelP15student_recordsS0_ --------------------------
	.section	.nv.constant0._Z28maximumMark_recursive_kernelP15student_recordsS0_,"a",@progbits
	.sectionflags	@""
	.align	4
.nv.constant0._Z28maximumMark_recursive_kernelP15student_recordsS0_:
	.zero		912


//--------------------- .nv.constant0._Z25maximumMark_atomic_kernelP15student_records --------------------------
	.section	.nv.constant0._Z25maximumMark_atomic_kernelP15student_records,"a",@progbits
	.sectionflags	@""
	.align	4
.nv.constant0._Z25maximumMark_atomic_kernelP15student_records:
	.zero		904


//--------------------- SYMBOLS --------------------------

	.type		.nv.reservedSmem.offset0,@object
	.size		.nv.reservedSmem.offset0,0x4
	.type		.nv.reservedSmem.cap,@object
	.size		.nv.reservedSmem.cap,0x4
